//
// Generated by NVIDIA NVVM Compiler
//
// Compiler Build ID: CL-36424714
// Cuda compilation tools, release 13.0, V13.0.88
// Based on NVVM 20.0.0
//

.version 9.0
.target sm_100
.address_size 64

	// .globl	_Z3sumPiS_
// smem has been demoted

.visible .entry _Z3sumPiS_(
	.param .u64 .ptr .align 1 _Z3sumPiS__param_0,
	.param .u64 .ptr .align 1 _Z3sumPiS__param_1
)
{
	.reg .pred 	%p<3>;
	.reg .b32 	%r<19>;
	.reg .b64 	%rd<7>;
	// demoted variable
	.shared .align 4 .b8 smem[512];
	ld.param.u64 	%rd2, [_Z3sumPiS__param_0];
	ld.param.u64 	%rd1, [_Z3sumPiS__param_1];
	cvta.to.global.u64 	%rd3, %rd2;
	mov.u32 	%r7, %tid.x;
	mul.wide.u32 	%rd4, %r7, 4;
	add.s64 	%rd5, %rd3, %rd4;
	ld.global.u32 	%r8, [%rd5];
	add.s32 	%r9, %r8, %r7;
	shl.b32 	%r10, %r7, 2;
	mov.u32 	%r16, smem;
	add.s32 	%r12, %r16, %r10;
	st.shared.u32 	[%r12], %r9;
	setp.ne.s32 	%p1, %r7, 0;
	@%p1 bra 	$L__BB0_4;
	mov.b32 	%r17, 0;
	mov.u32 	%r18, %r17;
$L__BB0_2:
	.pragma "nounroll";
	ld.shared.u32 	%r15, [%r16];
	add.s32 	%r17, %r17, %r15;
	add.s32 	%r18, %r18, 1;
	add.s32 	%r16, %r16, 4;
	setp.ne.s32 	%p2, %r18, 128;
	@%p2 bra 	$L__BB0_2;
	cvta.to.global.u64 	%rd6, %rd1;
	st.global.u32 	[%rd6], %r17;
$L__BB0_4:
	ret;

}


// ===== COMPILED SASS (sm_100) =====

	.target	sm_100

	.elftype	@"ET_EXEC"


//--------------------- .note.nv.tkinfo           --------------------------
	.section	.note.nv.tkinfo,"",@"SHT_NOTE"
	.sectionflags	@"SHF_NOTE_NV_TKINFO"
	.tkinfo
        /*0018*/ 	.word	0x00000002
        /*0030*/ 	.string	""
        /*0030*/ 	.string	"ptxas"
        /*0030*/ 	.string	"Cuda compilation tools, release 13.0, V13.0.88"
        /*0030*/ 	.string	"Build cuda_13.0.r13.0/compiler.36424714_0"
        /*0030*/ 	.string	"-arch sm_100 -m 64 "



//--------------------- .note.nv.cuinfo           --------------------------
	.section	.note.nv.cuinfo,"",@"SHT_NOTE"
	.sectionflags	@"SHF_NOTE_NV_CUINFO"
        /*0018*/ 	.short	0x0002
        /*001a*/ 	.short	0x0064
        /*001c*/ 	.short	0x0082
	.zero		2


//--------------------- .nv.info                  --------------------------
	.section	.nv.info,"",@"SHT_CUDA_INFO"
	.align	4


	//----- nvinfo : EIATTR_REGCOUNT
	.align		4
        /*0000*/ 	.byte	0x04, 0x2f
        /*0002*/ 	.short	(.L_1 - .L_0)
	.align		4
.L_0:
        /*0004*/ 	.word	index@(_Z3sumPiS_)
        /*0008*/ 	.word	0x0000000a


	//----- nvinfo : EIATTR_FRAME_SIZE
	.align		4
.L_1:
        /*000c*/ 	.byte	0x04, 0x11
        /*000e*/ 	.short	(.L_3 - .L_2)
	.align		4
.L_2:
        /*0010*/ 	.word	index@(_Z3sumPiS_)
        /*0014*/ 	.word	0x00000000


	//----- nvinfo : EIATTR_MIN_STACK_SIZE
	.align		4
.L_3:
        /*0018*/ 	.byte	0x04, 0x12
        /*001a*/ 	.short	(.L_5 - .L_4)
	.align		4
.L_4:
        /*001c*/ 	.word	index@(_Z3sumPiS_)
        /*0020*/ 	.word	0x00000000
.L_5:


//--------------------- .nv.compat                --------------------------
	.section	.nv.compat,"",@"SHT_CUDA_COMPAT_INFO"
	.align	4
        /*0000*/ 	.byte	0x02, 0x09, 0x00, 0x00, 0x02, 0x02, 0x01, 0x00, 0x02, 0x05, 0x05, 0x00, 0x03, 0x07, 0x01, 0x01
        /*0010*/ 	.byte	0x02, 0x03, 0x00, 0x00, 0x02, 0x06, 0x01, 0x00, 0x04, 0x0b, 0x08, 0x00, 0x09, 0x00, 0x00, 0x00
        /*0020*/ 	.byte	0x00, 0x00, 0x00, 0x00


//--------------------- .nv.info._Z3sumPiS_       --------------------------
	.section	.nv.info._Z3sumPiS_,"",@"SHT_CUDA_INFO"
	.sectionflags	@""
	.align	4


	//----- nvinfo : EIATTR_CUDA_API_VERSION
	.align		4
        /*0000*/ 	.byte	0x04, 0x37
        /*0002*/ 	.short	(.L_7 - .L_6)
.L_6:
        /*0004*/ 	.word	0x00000082


	//----- nvinfo : EIATTR_KPARAM_INFO
	.align		4
.L_7:
        /*0008*/ 	.byte	0x04, 0x17
        /*000a*/ 	.short	(.L_9 - .L_8)
.L_8:
        /*000c*/ 	.word	0x00000000
        /*0010*/ 	.short	0x0001
        /*0012*/ 	.short	0x0008
        /*0014*/ 	.byte	0x00, 0xf5, 0x21, 0x00


	//----- nvinfo : EIATTR_KPARAM_INFO
	.align		4
.L_9:
        /*0018*/ 	.byte	0x04, 0x17
        /*001a*/ 	.short	(.L_11 - .L_10)
.L_10:
        /*001c*/ 	.word	0x00000000
        /*0020*/ 	.short	0x0000
        /*0022*/ 	.short	0x0000
        /*0024*/ 	.byte	0x00, 0xf5, 0x21, 0x00


	//----- nvinfo : EIATTR_SPARSE_MMA_MASK
	.align		4
.L_11:
        /*0028*/ 	.byte	0x03, 0x50
        /*002a*/ 	.short	0x0000


	//----- nvinfo : EIATTR_MAXREG_COUNT
	.align		4
        /*002c*/ 	.byte	0x03, 0x1b
        /*002e*/ 	.short	0x00ff


	//----- nvinfo : EIATTR_MERCURY_ISA_VERSION
	.align		4
        /*0030*/ 	.byte	0x03, 0x5f
        /*0032*/ 	.short	0x0101


	//----- nvinfo : EIATTR_VRC_CTA_INIT_COUNT
	.align		4
        /*0034*/ 	.byte	0x02, 0x4a
	.zero		1
	.zero		1


	//----- nvinfo : EIATTR_EXIT_INSTR_OFFSETS
	.align		4
        /*0038*/ 	.byte	0x04, 0x1c
        /*003a*/ 	.short	(.L_13 - .L_12)


	//   ....[0]....
.L_12:
        /*003c*/ 	.word	0x000000d0


	//   ....[1]....
        /*0040*/ 	.word	0x00000180


	//----- nvinfo : EIATTR_CBANK_PARAM_SIZE
	.align		4
.L_13:
        /*0044*/ 	.byte	0x03, 0x19
        /*0046*/ 	.short	0x0010


	//----- nvinfo : EIATTR_PARAM_CBANK
	.align		4
        /*0048*/ 	.byte	0x04, 0x0a
        /*004a*/ 	.short	(.L_15 - .L_14)
	.align		4
.L_14:
        /*004c*/ 	.word	index@(.nv.constant0._Z3sumPiS_)
        /*0050*/ 	.short	0x0380
        /*0052*/ 	.short	0x0010


	//----- nvinfo : EIATTR_SW_WAR
	.align		4
.L_15:
        /*0054*/ 	.byte	0x04, 0x36
        /*0056*/ 	.short	(.L_17 - .L_16)
.L_16:
        /*0058*/ 	.word	0x00000008
.L_17:


//--------------------- .nv.callgraph             --------------------------
	.section	.nv.callgraph,"",@"SHT_CUDA_CALLGRAPH"
	.align	4
	.sectionentsize	8
	.align		4
        /*0000*/ 	.word	0x00000000
	.align		4
        /*0004*/ 	.word	0xffffffff
	.align		4
        /*0008*/ 	.word	0x00000000
	.align		4
        /*000c*/ 	.word	0xfffffffe
	.align		4
        /*0010*/ 	.word	0x00000000
	.align		4
        /*0014*/ 	.word	0xfffffffd
	.align		4
        /*0018*/ 	.word	0x00000000
	.align		4
        /*001c*/ 	.word	0xfffffffc


//--------------------- .text._Z3sumPiS_          --------------------------
	.section	.text._Z3sumPiS_,"ax",@progbits
	.align	128
        .global         _Z3sumPiS_
        .type           _Z3sumPiS_,@function
        .size           _Z3sumPiS_,(.L_x_2 - _Z3sumPiS_)
        .other          _Z3sumPiS_,@"STO_CUDA_ENTRY STV_DEFAULT"
_Z3sumPiS_:
.text._Z3sumPiS_:
[----:B------:R-:W-:Y:S01]  /*0000*/  LDC R1, c[0x0][0x37c] ;  /* 0x0000df00ff017b82 */ /* 0x000fe20000000800 */
[----:B------:R-:W0:Y:S07]  /*0010*/  S2R R7, SR_TID.X ;  /* 0x0000000000077919 */ /* 0x000e2e0000002100 */
[----:B------:R-:W0:Y:S01]  /*0020*/  LDC.64 R2, c[0x0][0x380] ;  /* 0x0000e000ff027b82 */ /* 0x000e220000000a00 */
[----:B------:R-:W1:Y:S01]  /*0030*/  LDCU.64 UR6, c[0x0][0x358] ;  /* 0x00006b00ff0677ac */ /* 0x000e620008000a00 */
[----:B0-----:R-:W-:-:S06]  /*0040*/  IMAD.WIDE.U32 R2, R7, 0x4, R2 ;  /* 0x0000000407027825 */ /* 0x001fcc00078e0002 */
[----:B-1----:R-:W2:Y:S01]  /*0050*/  LDG.E R2, desc[UR6][R2.64] ;  /* 0x0000000602027981 */ /* 0x002ea2000c1e1900 */
[----:B------:R-:W0:Y:S01]  /*0060*/  S2UR UR5, SR_CgaCtaId ;  /* 0x00000000000579c3 */ /* 0x000e220000008800 */
[----:B------:R-:W-:Y:S01]  /*0070*/  UMOV UR4, 0x400 ;  /* 0x0000040000047882 */ /* 0x000fe20000000000 */
[----:B------:R-:W-:Y:S01]  /*0080*/  ISETP.NE.AND P0, PT, R7, RZ, PT ;  /* 0x000000ff0700720c */ /* 0x000fe20003f05270 */
[----:B0-----:R-:W-:-:S06]  /*0090*/  ULEA UR5, UR5, UR4, 0x18 ;  /* 0x0000000405057291 */ /* 0x001fcc000f8ec0ff */
[----:B------:R-:W-:Y:S01]  /*00a0*/  LEA R5, R7, UR5, 0x2 ;  /* 0x0000000507057c11 */ /* 0x000fe2000f8e10ff */
[----:B--2---:R-:W-:-:S05]  /*00b0*/  IMAD.IADD R0, R2, 0x1, R7 ;  /* 0x0000000102007824 */ /* 0x004fca00078e0207 */
[----:B------:R0:W-:Y:S01]  /*00c0*/  STS [R5], R0 ;  /* 0x0000000005007388 */ /* 0x0001e20000000800 */
[----:B------:R-:W-:Y:S05]  /*00d0*/  @P0 EXIT ;  /* 0x000000000000094d */ /* 0x000fea0003800000 */
[----:B0-----:R-:W-:Y:S01]  /*00e0*/  HFMA2 R5, -RZ, RZ, 0, 0 ;  /* 0x00000000ff057431 */ /* 0x001fe200000001ff */
[----:B------:R-:W-:-:S06]  /*00f0*/  UMOV UR4, URZ ;  /* 0x000000ff00047c82 */ /* 0x000fcc0008000000 */
.L_x_0:
[----:B------:R-:W0:Y:S01]  /*0100*/  LDS R0, [UR5] ;  /* 0x00000005ff007984 */ /* 0x000e220008000800 */
[----:B------:R-:W-:Y:S02]  /*0110*/  UIADD3 UR4, UPT, UPT, UR4, 0x1, URZ ;  /* 0x0000000104047890 */ /* 0x000fe4000fffe0ff */
[----:B------:R-:W-:Y:S02]  /*0120*/  UIADD3 UR5, UPT, UPT, UR5, 0x4, URZ ;  /* 0x0000000405057890 */ /* 0x000fe4000fffe0ff */
[----:B------:R-:W-:Y:S01]  /*0130*/  UISETP.NE.AND UP0, UPT, UR4, 0x80, UPT ;  /* 0x000000800400788c */ /* 0x000fe2000bf05270 */
[----:B0-----:R-:W-:-:S08]  /*0140*/  IMAD.IADD R5, R0, 0x1, R5 ;  /* 0x0000000100057824 */ /* 0x001fd000078e0205 */
[----:B------:R-:W-:Y:S05]  /*0150*/  BRA.U UP0, `(.L_x_0) ;  /* 0xfffffffd00e87547 */ /* 0x000fea000b83ffff */
[----:B------:R-:W0:Y:S02]  /*0160*/  LDC.64 R2, c[0x0][0x388] ;  /* 0x0000e200ff027b82 */ /* 0x000e240000000a00 */
[----:B0-----:R-:W-:Y:S01]  /*0170*/  STG.E desc[UR6][R2.64], R5 ;  /* 0x0000000502007986 */ /* 0x001fe2000c101906 */
[----:B------:R-:W-:Y:S05]  /*0180*/  EXIT ;  /* 0x000000000000794d */ /* 0x000fea0003800000 */
.L_x_1:
[----:B------:R-:W-:-:S00]  /*0190*/  BRA `(.L_x_1) ;  /* 0xfffffffc00fc7947 */ /* 0x000fc0000383ffff */
[----:B------:R-:W-:-:S00]  /*01a0*/  NOP ;  /* 0x0000000000007918 */ /* 0x000fc00000000000 */
        /* <DEDUP_REMOVED lines=13> */
.L_x_2:


//--------------------- .nv.shared._Z3sumPiS_     --------------------------
	.section	.nv.shared._Z3sumPiS_,"aw",@nobits
	.sectionflags	@""
	.align	4
.nv.shared._Z3sumPiS_:
	.zero		1536


//--------------------- .nv.shared.reserved.0     --------------------------
	.section	.nv.shared.reserved.0,"aw",@nobits
	.weak		__nv_reservedSMEM_offset_0_alias
	.size		__nv_reservedSMEM_offset_0_alias, 0, 64
	.other		__nv_reservedSMEM_offset_0_alias,@"STO_CUDA_RESERVED_SHARED STV_DEFAULT"
__nv_reservedSMEM_offset_0_alias:
	.zero		0
	.zero		64


//--------------------- .nv.constant0._Z3sumPiS_  --------------------------
	.section	.nv.constant0._Z3sumPiS_,"a",@progbits
	.sectionflags	@""
	.align	4
.nv.constant0._Z3sumPiS_:
	.zero		912


//--------------------- SYMBOLS --------------------------

	.type		.nv.reservedSmem.offset0,@object
	.size		.nv.reservedSmem.offset0,0x4
	.type		.nv.reservedSmem.cap,@object
	.size		.nv.reservedSmem.cap,0x4
